//
// Generated by NVIDIA NVVM Compiler
//
// Compiler Build ID: CL-36424714
// Cuda compilation tools, release 13.0, V13.0.88
// Based on NVVM 20.0.0
//

.version 9.0
.target sm_100
.address_size 64

	// .globl	_ZN4QUIC5k_maxEPfS0_
.extern .shared .align 16 .b8 _ZN4QUIC4dataE[];

.visible .entry _ZN4QUIC5k_maxEPfS0_(
	.param .u64 .ptr .align 1 _ZN4QUIC5k_maxEPfS0__param_0,
	.param .u64 .ptr .align 1 _ZN4QUIC5k_maxEPfS0__param_1
)
{
	.reg .pred 	%p<7>;
	.reg .b32 	%r<23>;
	.reg .b32 	%f<13>;
	.reg .b64 	%rd<13>;

	ld.param.u64 	%rd2, [_ZN4QUIC5k_maxEPfS0__param_0];
	ld.param.u64 	%rd1, [_ZN4QUIC5k_maxEPfS0__param_1];
	cvta.to.global.u64 	%rd3, %rd2;
	mov.u32 	%r21, %ntid.x;
	shl.b32 	%r10, %r21, 2;
	shl.b32 	%r22, %r21, 3;
	mov.u32 	%r3, %tid.x;
	mov.u32 	%r4, %ctaid.x;
	mad.lo.s32 	%r11, %r10, %r4, %r3;
	mul.wide.s32 	%rd4, %r11, 4;
	add.s64 	%rd5, %rd3, %rd4;
	ld.global.f32 	%f1, [%rd5];
	shl.b32 	%r12, %r3, 2;
	mov.u32 	%r13, _ZN4QUIC4dataE;
	add.s32 	%r5, %r13, %r12;
	st.shared.f32 	[%r5], %f1;
	cvt.u64.u32 	%rd6, %r10;
	add.s64 	%rd7, %rd5, %rd6;
	ld.global.f32 	%f2, [%rd7];
	add.s32 	%r14, %r5, %r10;
	st.shared.f32 	[%r14], %f2;
	add.s64 	%rd8, %rd7, %rd6;
	ld.global.f32 	%f3, [%rd8];
	add.s32 	%r15, %r5, %r22;
	st.shared.f32 	[%r15], %f3;
	add.s64 	%rd9, %rd8, %rd6;
	ld.global.f32 	%f4, [%rd9];
	add.s32 	%r16, %r15, %r10;
	st.shared.f32 	[%r16], %f4;
	bar.sync 	0;
$L__BB0_1:
	setp.ge.u32 	%p1, %r3, %r21;
	@%p1 bra 	$L__BB0_3;
	ld.shared.f32 	%f5, [%r5];
	shl.b32 	%r17, %r21, 2;
	add.s32 	%r18, %r5, %r17;
	ld.shared.f32 	%f6, [%r18];
	setp.gt.f32 	%p2, %f6, %f5;
	selp.f32 	%f7, %f6, %f5, %p2;
	add.s32 	%r19, %r5, %r22;
	ld.shared.f32 	%f8, [%r19];
	setp.gt.f32 	%p3, %f8, %f7;
	selp.f32 	%f9, %f8, %f7, %p3;
	mad.lo.s32 	%r20, %r21, 12, %r5;
	ld.shared.f32 	%f10, [%r20];
	setp.gt.f32 	%p4, %f10, %f9;
	selp.f32 	%f11, %f10, %f9, %p4;
	st.shared.f32 	[%r5], %f11;
$L__BB0_3:
	shr.u32 	%r8, %r21, 2;
	shl.b32 	%r22, %r8, 3;
	bar.sync 	0;
	setp.gt.u32 	%p5, %r21, 3;
	mov.u32 	%r21, %r8;
	@%p5 bra 	$L__BB0_1;
	setp.ne.s32 	%p6, %r3, 0;
	@%p6 bra 	$L__BB0_6;
	ld.shared.f32 	%f12, [_ZN4QUIC4dataE];
	cvta.to.global.u64 	%rd10, %rd1;
	mul.wide.u32 	%rd11, %r4, 4;
	add.s64 	%rd12, %rd10, %rd11;
	st.global.f32 	[%rd12], %f12;
$L__BB0_6:
	ret;

}
	// .globl	_ZN4QUIC17k_find_simple_maxEPfiS0_
.visible .entry _ZN4QUIC17k_find_simple_maxEPfiS0_(
	.param .u64 .ptr .align 1 _ZN4QUIC17k_find_simple_maxEPfiS0__param_0,
	.param .u32 _ZN4QUIC17k_find_simple_maxEPfiS0__param_1,
	.param .u64 .ptr .align 1 _ZN4QUIC17k_find_simple_maxEPfiS0__param_2
)
{
	.reg .pred 	%p<39>;
	.reg .b32 	%r<23>;
	.reg .b32 	%f<81>;
	.reg .b64 	%rd<18>;

	ld.param.u64 	%rd9, [_ZN4QUIC17k_find_simple_maxEPfiS0__param_0];
	ld.param.u32 	%r16, [_ZN4QUIC17k_find_simple_maxEPfiS0__param_1];
	ld.param.u64 	%rd8, [_ZN4QUIC17k_find_simple_maxEPfiS0__param_2];
	cvta.to.global.u64 	%rd1, %rd9;
	ld.global.f32 	%f80, [%rd1];
	setp.lt.s32 	%p1, %r16, 1;
	@%p1 bra 	$L__BB1_13;
	and.b32  	%r1, %r16, 15;
	setp.lt.u32 	%p2, %r16, 16;
	mov.b32 	%r20, 0;
	@%p2 bra 	$L__BB1_4;
	and.b32  	%r20, %r16, 2147483632;
	neg.s32 	%r18, %r20;
	add.s64 	%rd16, %rd1, 32;
$L__BB1_3:
	.pragma "nounroll";
	ld.global.f32 	%f16, [%rd16+-32];
	setp.gt.f32 	%p3, %f16, %f80;
	selp.f32 	%f17, %f16, %f80, %p3;
	ld.global.f32 	%f18, [%rd16+-28];
	setp.gt.f32 	%p4, %f18, %f17;
	selp.f32 	%f19, %f18, %f17, %p4;
	ld.global.f32 	%f20, [%rd16+-24];
	setp.gt.f32 	%p5, %f20, %f19;
	selp.f32 	%f21, %f20, %f19, %p5;
	ld.global.f32 	%f22, [%rd16+-20];
	setp.gt.f32 	%p6, %f22, %f21;
	selp.f32 	%f23, %f22, %f21, %p6;
	ld.global.f32 	%f24, [%rd16+-16];
	setp.gt.f32 	%p7, %f24, %f23;
	selp.f32 	%f25, %f24, %f23, %p7;
	ld.global.f32 	%f26, [%rd16+-12];
	setp.gt.f32 	%p8, %f26, %f25;
	selp.f32 	%f27, %f26, %f25, %p8;
	ld.global.f32 	%f28, [%rd16+-8];
	setp.gt.f32 	%p9, %f28, %f27;
	selp.f32 	%f29, %f28, %f27, %p9;
	ld.global.f32 	%f30, [%rd16+-4];
	setp.gt.f32 	%p10, %f30, %f29;
	selp.f32 	%f31, %f30, %f29, %p10;
	ld.global.f32 	%f32, [%rd16];
	setp.gt.f32 	%p11, %f32, %f31;
	selp.f32 	%f33, %f32, %f31, %p11;
	ld.global.f32 	%f34, [%rd16+4];
	setp.gt.f32 	%p12, %f34, %f33;
	selp.f32 	%f35, %f34, %f33, %p12;
	ld.global.f32 	%f36, [%rd16+8];
	setp.gt.f32 	%p13, %f36, %f35;
	selp.f32 	%f37, %f36, %f35, %p13;
	ld.global.f32 	%f38, [%rd16+12];
	setp.gt.f32 	%p14, %f38, %f37;
	selp.f32 	%f39, %f38, %f37, %p14;
	ld.global.f32 	%f40, [%rd16+16];
	setp.gt.f32 	%p15, %f40, %f39;
	selp.f32 	%f41, %f40, %f39, %p15;
	ld.global.f32 	%f42, [%rd16+20];
	setp.gt.f32 	%p16, %f42, %f41;
	selp.f32 	%f43, %f42, %f41, %p16;
	ld.global.f32 	%f44, [%rd16+24];
	setp.gt.f32 	%p17, %f44, %f43;
	selp.f32 	%f45, %f44, %f43, %p17;
	ld.global.f32 	%f46, [%rd16+28];
	setp.gt.f32 	%p18, %f46, %f45;
	selp.f32 	%f80, %f46, %f45, %p18;
	add.s32 	%r18, %r18, 16;
	add.s64 	%rd16, %rd16, 64;
	setp.ne.s32 	%p19, %r18, 0;
	@%p19 bra 	$L__BB1_3;
$L__BB1_4:
	setp.eq.s32 	%p20, %r1, 0;
	@%p20 bra 	$L__BB1_13;
	and.b32  	%r7, %r16, 7;
	setp.lt.u32 	%p21, %r1, 8;
	@%p21 bra 	$L__BB1_7;
	mul.wide.u32 	%rd10, %r20, 4;
	add.s64 	%rd11, %rd1, %rd10;
	ld.global.f32 	%f48, [%rd11];
	setp.gt.f32 	%p22, %f48, %f80;
	selp.f32 	%f49, %f48, %f80, %p22;
	ld.global.f32 	%f50, [%rd11+4];
	setp.gt.f32 	%p23, %f50, %f49;
	selp.f32 	%f51, %f50, %f49, %p23;
	ld.global.f32 	%f52, [%rd11+8];
	setp.gt.f32 	%p24, %f52, %f51;
	selp.f32 	%f53, %f52, %f51, %p24;
	ld.global.f32 	%f54, [%rd11+12];
	setp.gt.f32 	%p25, %f54, %f53;
	selp.f32 	%f55, %f54, %f53, %p25;
	ld.global.f32 	%f56, [%rd11+16];
	setp.gt.f32 	%p26, %f56, %f55;
	selp.f32 	%f57, %f56, %f55, %p26;
	ld.global.f32 	%f58, [%rd11+20];
	setp.gt.f32 	%p27, %f58, %f57;
	selp.f32 	%f59, %f58, %f57, %p27;
	ld.global.f32 	%f60, [%rd11+24];
	setp.gt.f32 	%p28, %f60, %f59;
	selp.f32 	%f61, %f60, %f59, %p28;
	ld.global.f32 	%f62, [%rd11+28];
	setp.gt.f32 	%p29, %f62, %f61;
	selp.f32 	%f80, %f62, %f61, %p29;
	add.s32 	%r20, %r20, 8;
$L__BB1_7:
	setp.eq.s32 	%p30, %r7, 0;
	@%p30 bra 	$L__BB1_13;
	and.b32  	%r10, %r16, 3;
	setp.lt.u32 	%p31, %r7, 4;
	@%p31 bra 	$L__BB1_10;
	mul.wide.u32 	%rd12, %r20, 4;
	add.s64 	%rd13, %rd1, %rd12;
	ld.global.f32 	%f64, [%rd13];
	setp.gt.f32 	%p32, %f64, %f80;
	selp.f32 	%f65, %f64, %f80, %p32;
	ld.global.f32 	%f66, [%rd13+4];
	setp.gt.f32 	%p33, %f66, %f65;
	selp.f32 	%f67, %f66, %f65, %p33;
	ld.global.f32 	%f68, [%rd13+8];
	setp.gt.f32 	%p34, %f68, %f67;
	selp.f32 	%f69, %f68, %f67, %p34;
	ld.global.f32 	%f70, [%rd13+12];
	setp.gt.f32 	%p35, %f70, %f69;
	selp.f32 	%f80, %f70, %f69, %p35;
	add.s32 	%r20, %r20, 4;
$L__BB1_10:
	setp.eq.s32 	%p36, %r10, 0;
	@%p36 bra 	$L__BB1_13;
	mul.wide.u32 	%rd14, %r20, 4;
	add.s64 	%rd17, %rd1, %rd14;
	neg.s32 	%r22, %r10;
$L__BB1_12:
	.pragma "nounroll";
	ld.global.f32 	%f71, [%rd17];
	setp.gt.f32 	%p37, %f71, %f80;
	selp.f32 	%f80, %f71, %f80, %p37;
	add.s64 	%rd17, %rd17, 4;
	add.s32 	%r22, %r22, 1;
	setp.ne.s32 	%p38, %r22, 0;
	@%p38 bra 	$L__BB1_12;
$L__BB1_13:
	cvta.to.global.u64 	%rd15, %rd8;
	st.global.f32 	[%rd15], %f80;
	ret;

}


// ===== COMPILED SASS (sm_100) =====

	.target	sm_100

	.elftype	@"ET_EXEC"


//--------------------- .note.nv.tkinfo           --------------------------
	.section	.note.nv.tkinfo,"",@"SHT_NOTE"
	.sectionflags	@"SHF_NOTE_NV_TKINFO"
	.tkinfo
        /*0018*/ 	.word	0x00000002
        /*0030*/ 	.string	""
        /*0030*/ 	.string	"ptxas"
        /*0030*/ 	.string	"Cuda compilation tools, release 13.0, V13.0.88"
        /*0030*/ 	.string	"Build cuda_13.0.r13.0/compiler.36424714_0"
        /*0030*/ 	.string	"-arch sm_100 -m 64 "



//--------------------- .note.nv.cuinfo           --------------------------
	.section	.note.nv.cuinfo,"",@"SHT_NOTE"
	.sectionflags	@"SHF_NOTE_NV_CUINFO"
        /*0018*/ 	.short	0x0002
        /*001a*/ 	.short	0x0064
        /*001c*/ 	.short	0x0082
	.zero		2


//--------------------- .nv.info                  --------------------------
	.section	.nv.info,"",@"SHT_CUDA_INFO"
	.align	4


	//----- nvinfo : EIATTR_REGCOUNT
	.align		4
        /*0000*/ 	.byte	0x04, 0x2f
        /*0002*/ 	.short	(.L_1 - .L_0)
	.align		4
.L_0:
        /*0004*/ 	.word	index@(_ZN4QUIC5k_maxEPfS0_)
        /*0008*/ 	.word	0x00000010


	//----- nvinfo : EIATTR_FRAME_SIZE
	.align		4
.L_1:
        /*000c*/ 	.byte	0x04, 0x11
        /*000e*/ 	.short	(.L_3 - .L_2)
	.align		4
.L_2:
        /*0010*/ 	.word	index@(_ZN4QUIC5k_maxEPfS0_)
        /*0014*/ 	.word	0x00000000


	//----- nvinfo : EIATTR_REGCOUNT
	.align		4
.L_3:
        /*0018*/ 	.byte	0x04, 0x2f
        /*001a*/ 	.short	(.L_5 - .L_4)
	.align		4
.L_4:
        /*001c*/ 	.word	index@(_ZN4QUIC17k_find_simple_maxEPfiS0_)
        /*0020*/ 	.word	0x00000020


	//----- nvinfo : EIATTR_FRAME_SIZE
	.align		4
.L_5:
        /*0024*/ 	.byte	0x04, 0x11
        /*0026*/ 	.short	(.L_7 - .L_6)
	.align		4
.L_6:
        /*0028*/ 	.word	index@(_ZN4QUIC17k_find_simple_maxEPfiS0_)
        /*002c*/ 	.word	0x00000000


	//----- nvinfo : EIATTR_MIN_STACK_SIZE
	.align		4
.L_7:
        /*0030*/ 	.byte	0x04, 0x12
        /*0032*/ 	.short	(.L_9 - .L_8)
	.align		4
.L_8:
        /*0034*/ 	.word	index@(_ZN4QUIC17k_find_simple_maxEPfiS0_)
        /*0038*/ 	.word	0x00000000


	//----- nvinfo : EIATTR_MIN_STACK_SIZE
	.align		4
.L_9:
        /*003c*/ 	.byte	0x04, 0x12
        /*003e*/ 	.short	(.L_11 - .L_10)
	.align		4
.L_10:
        /*0040*/ 	.word	index@(_ZN4QUIC5k_maxEPfS0_)
        /*0044*/ 	.word	0x00000000
.L_11:


//--------------------- .nv.compat                --------------------------
	.section	.nv.compat,"",@"SHT_CUDA_COMPAT_INFO"
	.align	4
        /*0000*/ 	.byte	0x02, 0x09, 0x00, 0x00, 0x02, 0x02, 0x01, 0x00, 0x02, 0x05, 0x05, 0x00, 0x03, 0x07, 0x01, 0x01
        /*0010*/ 	.byte	0x02, 0x03, 0x00, 0x00, 0x02, 0x06, 0x01, 0x00, 0x04, 0x0b, 0x08, 0x00, 0x09, 0x00, 0x00, 0x00
        /*0020*/ 	.byte	0x00, 0x00, 0x00, 0x00


//--------------------- .nv.info._ZN4QUIC17k_find_simple_maxEPfiS0_ --------------------------
	.section	.nv.info._ZN4QUIC17k_find_simple_maxEPfiS0_,"",@"SHT_CUDA_INFO"
	.sectionflags	@""
	.align	4


	//----- nvinfo : EIATTR_CUDA_API_VERSION
	.align		4
        /*0000*/ 	.byte	0x04, 0x37
        /*0002*/ 	.short	(.L_13 - .L_12)
.L_12:
        /*0004*/ 	.word	0x00000082


	//----- nvinfo : EIATTR_KPARAM_INFO
	.align		4
.L_13:
        /*0008*/ 	.byte	0x04, 0x17
        /*000a*/ 	.short	(.L_15 - .L_14)
.L_14:
        /*000c*/ 	.word	0x00000000
        /*0010*/ 	.short	0x0002
        /*0012*/ 	.short	0x0010
        /*0014*/ 	.byte	0x00, 0xf5, 0x21, 0x00


	//----- nvinfo : EIATTR_KPARAM_INFO
	.align		4
.L_15:
        /*0018*/ 	.byte	0x04, 0x17
        /*001a*/ 	.short	(.L_17 - .L_16)
.L_16:
        /*001c*/ 	.word	0x00000000
        /*0020*/ 	.short	0x0001
        /*0022*/ 	.short	0x0008
        /*0024*/ 	.byte	0x00, 0xf0, 0x11, 0x00


	//----- nvinfo : EIATTR_KPARAM_INFO
	.align		4
.L_17:
        /*0028*/ 	.byte	0x04, 0x17
        /*002a*/ 	.short	(.L_19 - .L_18)
.L_18:
        /*002c*/ 	.word	0x00000000
        /*0030*/ 	.short	0x0000
        /*0032*/ 	.short	0x0000
        /*0034*/ 	.byte	0x00, 0xf5, 0x21, 0x00


	//----- nvinfo : EIATTR_SPARSE_MMA_MASK
	.align		4
.L_19:
        /*0038*/ 	.byte	0x03, 0x50
        /*003a*/ 	.short	0x0000


	//----- nvinfo : EIATTR_MAXREG_COUNT
	.align		4
        /*003c*/ 	.byte	0x03, 0x1b
        /*003e*/ 	.short	0x00ff


	//----- nvinfo : EIATTR_MERCURY_ISA_VERSION
	.align		4
        /*0040*/ 	.byte	0x03, 0x5f
        /*0042*/ 	.short	0x0101


	//----- nvinfo : EIATTR_VRC_CTA_INIT_COUNT
	.align		4
        /*0044*/ 	.byte	0x02, 0x4a
	.zero		1
	.zero		1


	//----- nvinfo : EIATTR_EXIT_INSTR_OFFSETS
	.align		4
        /*0048*/ 	.byte	0x04, 0x1c
        /*004a*/ 	.short	(.L_21 - .L_20)


	//   ....[0]....
.L_20:
        /*004c*/ 	.word	0x000008d0


	//----- nvinfo : EIATTR_CBANK_PARAM_SIZE
	.align		4
.L_21:
        /*0050*/ 	.byte	0x03, 0x19
        /*0052*/ 	.short	0x0018


	//----- nvinfo : EIATTR_PARAM_CBANK
	.align		4
        /*0054*/ 	.byte	0x04, 0x0a
        /*0056*/ 	.short	(.L_23 - .L_22)
	.align		4
.L_22:
        /*0058*/ 	.word	index@(.nv.constant0._ZN4QUIC17k_find_simple_maxEPfiS0_)
        /*005c*/ 	.short	0x0380
        /*005e*/ 	.short	0x0018


	//----- nvinfo : EIATTR_SW_WAR
	.align		4
.L_23:
        /*0060*/ 	.byte	0x04, 0x36
        /*0062*/ 	.short	(.L_25 - .L_24)
.L_24:
        /*0064*/ 	.word	0x00000008
.L_25:


//--------------------- .nv.info._ZN4QUIC5k_maxEPfS0_ --------------------------
	.section	.nv.info._ZN4QUIC5k_maxEPfS0_,"",@"SHT_CUDA_INFO"
	.sectionflags	@""
	.align	4


	//----- nvinfo : EIATTR_CUDA_API_VERSION
	.align		4
        /*0000*/ 	.byte	0x04, 0x37
        /*0002*/ 	.short	(.L_27 - .L_26)
.L_26:
        /*0004*/ 	.word	0x00000082


	//----- nvinfo : EIATTR_KPARAM_INFO
	.align		4
.L_27:
        /*0008*/ 	.byte	0x04, 0x17
        /*000a*/ 	.short	(.L_29 - .L_28)
.L_28:
        /*000c*/ 	.word	0x00000000
        /*0010*/ 	.short	0x0001
        /*0012*/ 	.short	0x0008
        /*0014*/ 	.byte	0x00, 0xf5, 0x21, 0x00


	//----- nvinfo : EIATTR_KPARAM_INFO
	.align		4
.L_29:
        /*0018*/ 	.byte	0x04, 0x17
        /*001a*/ 	.short	(.L_31 - .L_30)
.L_30:
        /*001c*/ 	.word	0x00000000
        /*0020*/ 	.short	0x0000
        /*0022*/ 	.short	0x0000
        /*0024*/ 	.byte	0x00, 0xf5, 0x21, 0x00


	//----- nvinfo : EIATTR_SPARSE_MMA_MASK
	.align		4
.L_31:
        /*0028*/ 	.byte	0x03, 0x50
        /*002a*/ 	.short	0x0000


	//----- nvinfo : EIATTR_MAXREG_COUNT
	.align		4
        /*002c*/ 	.byte	0x03, 0x1b
        /*002e*/ 	.short	0x00ff


	//----- nvinfo : EIATTR_NUM_BARRIERS
	.align		4
        /*0030*/ 	.byte	0x02, 0x4c
        /*0032*/ 	.byte	0x01
	.zero		1


	//----- nvinfo : EIATTR_MERCURY_ISA_VERSION
	.align		4
        /*0034*/ 	.byte	0x03, 0x5f
        /*0036*/ 	.short	0x0101


	//----- nvinfo : EIATTR_VRC_CTA_INIT_COUNT
	.align		4
        /*0038*/ 	.byte	0x02, 0x4a
	.zero		1
	.zero		1


	//----- nvinfo : EIATTR_EXIT_INSTR_OFFSETS
	.align		4
        /*003c*/ 	.byte	0x04, 0x1c
        /*003e*/ 	.short	(.L_33 - .L_32)


	//   ....[0]....
.L_32:
        /*0040*/ 	.word	0x00000370


	//   ....[1]....
        /*0044*/ 	.word	0x000003f0


	//----- nvinfo : EIATTR_CRS_STACK_SIZE
	.align		4
.L_33:
        /*0048*/ 	.byte	0x04, 0x1e
        /*004a*/ 	.short	(.L_35 - .L_34)
.L_34:
        /*004c*/ 	.word	0x00000000


	//----- nvinfo : EIATTR_CBANK_PARAM_SIZE
	.align		4
.L_35:
        /*0050*/ 	.byte	0x03, 0x19
        /*0052*/ 	.short	0x0010


	//----- nvinfo : EIATTR_PARAM_CBANK
	.align		4
        /*0054*/ 	.byte	0x04, 0x0a
        /*0056*/ 	.short	(.L_37 - .L_36)
	.align		4
.L_36:
        /*0058*/ 	.word	index@(.nv.constant0._ZN4QUIC5k_maxEPfS0_)
        /*005c*/ 	.short	0x0380
        /*005e*/ 	.short	0x0010


	//----- nvinfo : EIATTR_SW_WAR
	.align		4
.L_37:
        /*0060*/ 	.byte	0x04, 0x36
        /*0062*/ 	.short	(.L_39 - .L_38)
.L_38:
        /*0064*/ 	.word	0x00000008
.L_39:


//--------------------- .nv.callgraph             --------------------------
	.section	.nv.callgraph,"",@"SHT_CUDA_CALLGRAPH"
	.align	4
	.sectionentsize	8
	.align		4
        /*0000*/ 	.word	0x00000000
	.align		4
        /*0004*/ 	.word	0xffffffff
	.align		4
        /*0008*/ 	.word	0x00000000
	.align		4
        /*000c*/ 	.word	0xfffffffe
	.align		4
        /*0010*/ 	.word	0x00000000
	.align		4
        /*0014*/ 	.word	0xfffffffd
	.align		4
        /*0018*/ 	.word	0x00000000
	.align		4
        /*001c*/ 	.word	0xfffffffc


//--------------------- .text._ZN4QUIC17k_find_simple_maxEPfiS0_ --------------------------
	.section	.text._ZN4QUIC17k_find_simple_maxEPfiS0_,"ax",@progbits
	.align	128
        .global         _ZN4QUIC17k_find_simple_maxEPfiS0_
        .type           _ZN4QUIC17k_find_simple_maxEPfiS0_,@function
        .size           _ZN4QUIC17k_find_simple_maxEPfiS0_,(.L_x_11 - _ZN4QUIC17k_find_simple_maxEPfiS0_)
        .other          _ZN4QUIC17k_find_simple_maxEPfiS0_,@"STO_CUDA_ENTRY STV_DEFAULT"
_ZN4QUIC17k_find_simple_maxEPfiS0_:
.text._ZN4QUIC17k_find_simple_maxEPfiS0_:
[----:B------:R-:W-:Y:S08]  /*0000*/  LDC R1, c[0x0][0x37c] ;  /* 0x0000df00ff017b82 */ /* 0x000ff00000000800 */
[----:B------:R-:W0:Y:S01]  /*0010*/  LDC.64 R2, c[0x0][0x380] ;  /* 0x0000e000ff027b82 */ /* 0x000e220000000a00 */
[----:B------:R-:W0:Y:S01]  /*0020*/  LDCU.64 UR10, c[0x0][0x358] ;  /* 0x00006b00ff0a77ac */ /* 0x000e220008000a00 */
[----:B------:R-:W1:Y:S01]  /*0030*/  LDCU UR6, c[0x0][0x388] ;  /* 0x00007100ff0677ac */ /* 0x000e620008000800 */
[----:B0-----:R0:W5:Y:S01]  /*0040*/  LDG.E R0, desc[UR10][R2.64] ;  /* 0x0000000a02007981 */ /* 0x001162000c1e1900 */
[----:B-1----:R-:W-:-:S09]  /*0050*/  UISETP.GE.AND UP0, UPT, UR6, 0x1, UPT ;  /* 0x000000010600788c */ /* 0x002fd2000bf06270 */
[----:B0-----:R-:W-:Y:S05]  /*0060*/  BRA.U !UP0, `(.L_x_0) ;  /* 0x0000000908107547 */ /* 0x001fea000b800000 */
[----:B------:R-:W-:Y:S01]  /*0070*/  UISETP.GE.U32.AND UP1, UPT, UR6, 0x10, UPT ;  /* 0x000000100600788c */ /* 0x000fe2000bf26070 */
[----:B------:R-:W-:Y:S01]  /*0080*/  IMAD.MOV.U32 R4, RZ, RZ, RZ ;  /* 0x000000ffff047224 */ /* 0x000fe200078e00ff */
[----:B------:R-:W-:-:S04]  /*0090*/  ULOP3.LUT UR7, UR6, 0xf, URZ, 0xc0, !UPT ;  /* 0x0000000f06077892 */ /* 0x000fc8000f8ec0ff */
[----:B------:R-:W-:-:S03]  /*00a0*/  UISETP.NE.AND UP0, UPT, UR7, URZ, UPT ;  /* 0x000000ff0700728c */ /* 0x000fc6000bf05270 */
[----:B------:R-:W-:Y:S08]  /*00b0*/  BRA.U !UP1, `(.L_x_1) ;  /* 0x0000000109f47547 */ /* 0x000ff0000b800000 */
[----:B------:R-:W0:Y:S01]  /*00c0*/  LDCU.64 UR4, c[0x0][0x380] ;  /* 0x00007000ff0477ac */ /* 0x000e220008000a00 */
[----:B------:R-:W-:-:S04]  /*00d0*/  ULOP3.LUT UR8, UR6, 0x7ffffff0, URZ, 0xc0, !UPT ;  /* 0x7ffffff006087892 */ /* 0x000fc8000f8ec0ff */
[----:B------:R-:W-:Y:S02]  /*00e0*/  UIADD3 UR9, UPT, UPT, -UR8, URZ, URZ ;  /* 0x000000ff08097290 */ /* 0x000fe4000fffe1ff */
[----:B------:R-:W-:Y:S01]  /*00f0*/  IMAD.U32 R4, RZ, RZ, UR8 ;  /* 0x00000008ff047e24 */ /* 0x000fe2000f8e00ff */
[----:B0-----:R-:W-:-:S04]  /*0100*/  UIADD3 UR4, UP1, UPT, UR4, 0x20, URZ ;  /* 0x0000002004047890 */ /* 0x001fc8000ff3e0ff */
[----:B------:R-:W-:Y:S02]  /*0110*/  UIADD3.X UR5, UPT, UPT, URZ, UR5, URZ, UP1, !UPT ;  /* 0x00000005ff057290 */ /* 0x000fe40008ffe4ff */
[----:B------:R-:W-:-:S04]  /*0120*/  IMAD.U32 R2, RZ, RZ, UR4 ;  /* 0x00000004ff027e24 */ /* 0x000fc8000f8e00ff */
[----:B------:R-:W-:-:S07]  /*0130*/  IMAD.U32 R3, RZ, RZ, UR5 ;  /* 0x00000005ff037e24 */ /* 0x000fce000f8e00ff */
.L_x_2:
[----:B------:R-:W2:Y:S04]  /*0140*/  LDG.E R11, desc[UR10][R2.64+-0x20] ;  /* 0xffffe00a020b7981 */ /* 0x000ea8000c1e1900 */
[----:B------:R-:W3:Y:S04]  /*0150*/  LDG.E R13, desc[UR10][R2.64+-0x1c] ;  /* 0xffffe40a020d7981 */ /* 0x000ee8000c1e1900 */
[----:B------:R-:W4:Y:S04]  /*0160*/  LDG.E R15, desc[UR10][R2.64+-0x18] ;  /* 0xffffe80a020f7981 */ /* 0x000f28000c1e1900 */
        /* <DEDUP_REMOVED lines=12> */
[----:B------:R0:W4:Y:S01]  /*0230*/  LDG.E R5, desc[UR10][R2.64+0x1c] ;  /* 0x00001c0a02057981 */ /* 0x000122000c1e1900 */
[----:B------:R-:W-:-:S04]  /*0240*/  UIADD3 UR9, UPT, UPT, UR9, 0x10, URZ ;  /* 0x0000001009097890 */ /* 0x000fc8000fffe0ff */
[----:B------:R-:W-:Y:S01]  /*0250*/  UISETP.NE.AND UP1, UPT, UR9, URZ, UPT ;  /* 0x000000ff0900728c */ /* 0x000fe2000bf25270 */
[----:B0-----:R-:W-:-:S05]  /*0260*/  IADD3 R2, P1, PT, R2, 0x40, RZ ;  /* 0x0000004002027810 */ /* 0x001fca0007f3e0ff */
[----:B------:R-:W-:Y:S01]  /*0270*/  IMAD.X R3, RZ, RZ, R3, P1 ;  /* 0x000000ffff037224 */ /* 0x000fe200008e0603 */
[----:B--2--5:R-:W-:-:S04]  /*0280*/  FSETP.GT.AND P0, PT, R11, R0, PT ;  /* 0x000000000b00720b */ /* 0x024fc80003f04000 */
[----:B------:R-:W-:-:S04]  /*0290*/  FSEL R0, R11, R0, P0 ;  /* 0x000000000b007208 */ /* 0x000fc80000000000 */
[----:B---3--:R-:W-:-:S04]  /*02a0*/  FSETP.GT.AND P0, PT, R13, R0, PT ;  /* 0x000000000d00720b */ /* 0x008fc80003f04000 */
[----:B------:R-:W-:-:S04]  /*02b0*/  FSEL R0, R13, R0, P0 ;  /* 0x000000000d007208 */ /* 0x000fc80000000000 */
[----:B----4-:R-:W-:-:S04]  /*02c0*/  FSETP.GT.AND P0, PT, R15, R0, PT ;  /* 0x000000000f00720b */ /* 0x010fc80003f04000 */
[----:B------:R-:W-:-:S04]  /*02d0*/  FSEL R0, R15, R0, P0 ;  /* 0x000000000f007208 */ /* 0x000fc80000000000 */
[----:B------:R-:W-:-:S04]  /*02e0*/  FSETP.GT.AND P0, PT, R17, R0, PT ;  /* 0x000000001100720b */ /* 0x000fc80003f04000 */
        /* <DEDUP_REMOVED lines=24> */
[----:B------:R-:W-:Y:S01]  /*0470*/  FSEL R0, R5, R0, P0 ;  /* 0x0000000005007208 */ /* 0x000fe20000000000 */
[----:B------:R-:W-:Y:S08]  /*0480*/  BRA.U UP1, `(.L_x_2) ;  /* 0xfffffffd012c7547 */ /* 0x000ff0000b83ffff */
.L_x_1:
[----:B------:R-:W-:Y:S05]  /*0490*/  BRA.U !UP0, `(.L_x_0) ;  /* 0x0000000508047547 */ /* 0x000fea000b800000 */
[----:B------:R-:W-:Y:S02]  /*04a0*/  UISETP.GE.U32.AND UP0, UPT, UR7, 0x8, UPT ;  /* 0x000000080700788c */ /* 0x000fe4000bf06070 */
[----:B------:R-:W-:-:S04]  /*04b0*/  ULOP3.LUT UR5, UR6, 0x7, URZ, 0xc0, !UPT ;  /* 0x0000000706057892 */ /* 0x000fc8000f8ec0ff */
[----:B------:R-:W-:-:S03]  /*04c0*/  UISETP.NE.AND UP1, UPT, UR5, URZ, UPT ;  /* 0x000000ff0500728c */ /* 0x000fc6000bf25270 */
[----:B------:R-:W-:Y:S08]  /*04d0*/  BRA.U !UP0, `(.L_x_3) ;  /* 0x00000001086c7547 */ /* 0x000ff0000b800000 */
[----:B------:R-:W0:Y:S02]  /*04e0*/  LDC.64 R2, c[0x0][0x380] ;  /* 0x0000e000ff027b82 */ /* 0x000e240000000a00 */
[----:B0-----:R-:W-:-:S05]  /*04f0*/  IMAD.WIDE.U32 R2, R4, 0x4, R2 ;  /* 0x0000000404027825 */ /* 0x001fca00078e0002 */
[----:B------:R-:W2:Y:S04]  /*0500*/  LDG.E R5, desc[UR10][R2.64] ;  /* 0x0000000a02057981 */ /* 0x000ea8000c1e1900 */
[----:B------:R-:W3:Y:S04]  /*0510*/  LDG.E R7, desc[UR10][R2.64+0x4] ;  /* 0x0000040a02077981 */ /* 0x000ee8000c1e1900 */
[----:B------:R-:W4:Y:S04]  /*0520*/  LDG.E R9, desc[UR10][R2.64+0x8] ;  /* 0x0000080a02097981 */ /* 0x000f28000c1e1900 */
[----:B------:R-:W4:Y:S04]  /*0530*/  LDG.E R11, desc[UR10][R2.64+0xc] ;  /* 0x00000c0a020b7981 */ /* 0x000f28000c1e1900 */
[----:B------:R-:W4:Y:S04]  /*0540*/  LDG.E R13, desc[UR10][R2.64+0x10] ;  /* 0x0000100a020d7981 */ /* 0x000f28000c1e1900 */
[----:B------:R-:W4:Y:S04]  /*0550*/  LDG.E R15, desc[UR10][R2.64+0x14] ;  /* 0x0000140a020f7981 */ /* 0x000f28000c1e1900 */
[----:B------:R-:W4:Y:S04]  /*0560*/  LDG.E R17, desc[UR10][R2.64+0x18] ;  /* 0x0000180a02117981 */ /* 0x000f28000c1e1900 */
[----:B------:R-:W4:Y:S01]  /*0570*/  LDG.E R19, desc[UR10][R2.64+0x1c] ;  /* 0x00001c0a02137981 */ /* 0x000f22000c1e1900 */
[----:B------:R-:W-:Y:S01]  /*0580*/  VIADD R4, R4, 0x8 ;  /* 0x0000000804047836 */ /* 0x000fe20000000000 */
        /* <DEDUP_REMOVED lines=15> */
[----:B------:R-:W-:-:S09]  /*0680*/  FSEL R0, R19, R0, P0 ;  /* 0x0000000013007208 */ /* 0x000fd20000000000 */
.L_x_3:
        /* <DEDUP_REMOVED lines=19> */
[----:B------:R-:W-:-:S09]  /*07c0*/  FSEL R0, R11, R0, P0 ;  /* 0x000000000b007208 */ /* 0x000fd20000000000 */
.L_x_4:
[----:B------:R-:W-:Y:S05]  /*07d0*/  BRA.U !UP1, `(.L_x_0) ;  /* 0x0000000109347547 */ /* 0x000fea000b800000 */
[----:B------:R-:W0:Y:S01]  /*07e0*/  LDC.64 R2, c[0x0][0x380] ;  /* 0x0000e000ff027b82 */ /* 0x000e220000000a00 */
[----:B------:R-:W-:Y:S01]  /*07f0*/  UIADD3 UR4, UPT, UPT, -UR4, URZ, URZ ;  /* 0x000000ff04047290 */ /* 0x000fe2000fffe1ff */
[----:B0-----:R-:W-:-:S11]  /*0800*/  IMAD.WIDE.U32 R4, R4, 0x4, R2 ;  /* 0x0000000404047825 */ /* 0x001fd600078e0002 */
.L_x_5:
[----:B------:R-:W-:Y:S02]  /*0810*/  IMAD.MOV.U32 R3, RZ, RZ, R5 ;  /* 0x000000ffff037224 */ /* 0x000fe400078e0005 */
[----:B------:R-:W-:-:S05]  /*0820*/  IMAD.MOV.U32 R2, RZ, RZ, R4 ;  /* 0x000000ffff027224 */ /* 0x000fca00078e0004 */
[----:B------:R-:W2:Y:S01]  /*0830*/  LDG.E R3, desc[UR10][R2.64] ;  /* 0x0000000a02037981 */ /* 0x000ea2000c1e1900 */
[----:B------:R-:W-:Y:S01]  /*0840*/  UIADD3 UR4, UPT, UPT, UR4, 0x1, URZ ;  /* 0x0000000104047890 */ /* 0x000fe2000fffe0ff */
[----:B------:R-:W-:-:S03]  /*0850*/  IADD3 R4, P1, PT, R4, 0x4, RZ ;  /* 0x0000000404047810 */ /* 0x000fc60007f3e0ff */
[----:B------:R-:W-:Y:S02]  /*0860*/  UISETP.NE.AND UP0, UPT, UR4, URZ, UPT ;  /* 0x000000ff0400728c */ /* 0x000fe4000bf05270 */
[----:B------:R-:W-:Y:S01]  /*0870*/  IMAD.X R5, RZ, RZ, R5, P1 ;  /* 0x000000ffff057224 */ /* 0x000fe200008e0605 */
[----:B--2--5:R-:W-:-:S04]  /*0880*/  FSETP.GT.AND P0, PT, R3, R0, PT ;  /* 0x000000000300720b */ /* 0x024fc80003f04000 */
[----:B------:R-:W-:Y:S02]  /*0890*/  FSEL R0, R3, R0, P0 ;  /* 0x0000000003007208 */ /* 0x000fe40000000000 */
[----:B------:R-:W-:Y:S07]  /*08a0*/  BRA.U UP0, `(.L_x_5) ;  /* 0xfffffffd00d87547 */ /* 0x000fee000b83ffff */
.L_x_0:
[----:B------:R-:W0:Y:S02]  /*08b0*/  LDC.64 R2, c[0x0][0x390] ;  /* 0x0000e400ff027b82 */ /* 0x000e240000000a00 */
[----:B0----5:R-:W-:Y:S01]  /*08c0*/  STG.E desc[UR10][R2.64], R0 ;  /* 0x0000000002007986 */ /* 0x021fe2000c10190a */
[----:B------:R-:W-:Y:S05]  /*08d0*/  EXIT ;  /* 0x000000000000794d */ /* 0x000fea0003800000 */
.L_x_6:
[----:B------:R-:W-:-:S00]  /*08e0*/  BRA `(.L_x_6) ;  /* 0xfffffffc00fc7947 */ /* 0x000fc0000383ffff */
[----:B------:R-:W-:-:S00]  /*08f0*/  NOP ;  /* 0x0000000000007918 */ /* 0x000fc00000000000 */
        /* <DEDUP_REMOVED lines=8> */
.L_x_11:


//--------------------- .text._ZN4QUIC5k_maxEPfS0_ --------------------------
	.section	.text._ZN4QUIC5k_maxEPfS0_,"ax",@progbits
	.align	128
        .global         _ZN4QUIC5k_maxEPfS0_
        .type           _ZN4QUIC5k_maxEPfS0_,@function
        .size           _ZN4QUIC5k_maxEPfS0_,(.L_x_12 - _ZN4QUIC5k_maxEPfS0_)
        .other          _ZN4QUIC5k_maxEPfS0_,@"STO_CUDA_ENTRY STV_DEFAULT"
_ZN4QUIC5k_maxEPfS0_:
.text._ZN4QUIC5k_maxEPfS0_:
[----:B------:R-:W-:Y:S01]  /*0000*/  LDC R1, c[0x0][0x37c] ;  /* 0x0000df00ff017b82 */ /* 0x000fe20000000800 */
[----:B------:R-:W0:Y:S01]  /*0010*/  S2R R13, SR_TID.X ;  /* 0x00000000000d7919 */ /* 0x000e220000002100 */
[----:B------:R-:W1:Y:S06]  /*0020*/  LDCU UR5, c[0x0][0x360] ;  /* 0x00006c00ff0577ac */ /* 0x000e6c0008000800 */
[----:B------:R-:W2:Y:S01]  /*0030*/  LDC.64 R2, c[0x0][0x380] ;  /* 0x0000e000ff027b82 */ /* 0x000ea20000000a00 */
[----:B------:R-:W0:Y:S01]  /*0040*/  S2R R0, SR_CTAID.X ;  /* 0x0000000000007919 */ /* 0x000e220000002500 */
[----:B------:R-:W3:Y:S01]  /*0050*/  LDCU.64 UR8, c[0x0][0x358] ;  /* 0x00006b00ff0877ac */ /* 0x000ee20008000a00 */
[----:B-1----:R-:W-:-:S06]  /*0060*/  USHF.L.U32 UR7, UR5, 0x2, URZ ;  /* 0x0000000205077899 */ /* 0x002fcc00080006ff */
[----:B0-----:R-:W-:-:S04]  /*0070*/  IMAD R5, R0, UR7, R13 ;  /* 0x0000000700057c24 */ /* 0x001fc8000f8e020d */
[----:B--2---:R-:W-:-:S03]  /*0080*/  IMAD.WIDE R2, R5, 0x4, R2 ;  /* 0x0000000405027825 */ /* 0x004fc600078e0202 */
[----:B------:R-:W-:-:S03]  /*0090*/  IADD3 R4, P0, PT, R2, UR7, RZ ;  /* 0x0000000702047c10 */ /* 0x000fc6000ff1e0ff */
[----:B---3--:R-:W2:Y:S02]  /*00a0*/  LDG.E R2, desc[UR8][R2.64] ;  /* 0x0000000802027981 */ /* 0x008ea4000c1e1900 */
[----:B------:R-:W-:Y:S01]  /*00b0*/  IMAD.X R5, RZ, RZ, R3, P0 ;  /* 0x000000ffff057224 */ /* 0x000fe200000e0603 */
[----:B------:R-:W-:-:S04]  /*00c0*/  IADD3 R6, P0, PT, R4, UR7, RZ ;  /* 0x0000000704067c10 */ /* 0x000fc8000ff1e0ff */
[----:B------:R-:W3:Y:S01]  /*00d0*/  LDG.E R4, desc[UR8][R4.64] ;  /* 0x0000000804047981 */ /* 0x000ee2000c1e1900 */
[----:B------:R-:W-:Y:S01]  /*00e0*/  IMAD.X R7, RZ, RZ, R5, P0 ;  /* 0x000000ffff077224 */ /* 0x000fe200000e0605 */
[----:B------:R-:W-:-:S04]  /*00f0*/  IADD3 R8, P0, PT, R6, UR7, RZ ;  /* 0x0000000706087c10 */ /* 0x000fc8000ff1e0ff */
[----:B------:R-:W4:Y:S01]  /*0100*/  LDG.E R6, desc[UR8][R6.64] ;  /* 0x0000000806067981 */ /* 0x000f22000c1e1900 */
[----:B------:R-:W-:-:S06]  /*0110*/  IMAD.X R9, RZ, RZ, R7, P0 ;  /* 0x000000ffff097224 */ /* 0x000fcc00000e0607 */
[----:B------:R-:W5:Y:S01]  /*0120*/  LDG.E R9, desc[UR8][R8.64] ;  /* 0x0000000808097981 */ /* 0x000f62000c1e1900 */
[----:B------:R-:W0:Y:S01]  /*0130*/  S2UR UR6, SR_CgaCtaId ;  /* 0x00000000000679c3 */ /* 0x000e220000008800 */
[----:B------:R-:W-:Y:S02]  /*0140*/  UMOV UR4, 0x400 ;  /* 0x0000040000047882 */ /* 0x000fe40000000000 */
[----:B0-----:R-:W-:Y:S02]  /*0150*/  ULEA UR4, UR6, UR4, 0x18 ;  /* 0x0000000406047291 */ /* 0x001fe4000f8ec0ff */
[----:B------:R-:W-:-:S04]  /*0160*/  USHF.L.U32 UR6, UR5, 0x3, URZ ;  /* 0x0000000305067899 */ /* 0x000fc800080006ff */
[----:B------:R-:W-:-:S05]  /*0170*/  LEA R11, R13, UR4, 0x2 ;  /* 0x000000040d0b7c11 */ /* 0x000fca000f8e10ff */
[----:B------:R-:W-:Y:S01]  /*0180*/  VIADD R10, R11, UR6 ;  /* 0x000000060b0a7c36 */ /* 0x000fe20008000000 */
[----:B--2---:R0:W-:Y:S04]  /*0190*/  STS [R11], R2 ;  /* 0x000000020b007388 */ /* 0x0041e80000000800 */
[----:B---3--:R0:W-:Y:S04]  /*01a0*/  STS [R11+UR7], R4 ;  /* 0x000000040b007988 */ /* 0x0081e80008000807 */
[----:B----4-:R0:W-:Y:S04]  /*01b0*/  STS [R11+UR6], R6 ;  /* 0x000000060b007988 */ /* 0x0101e80008000806 */
[----:B-----5:R0:W-:Y:S01]  /*01c0*/  STS [R10+UR7], R9 ;  /* 0x000000090a007988 */ /* 0x0201e20008000807 */
[----:B------:R-:W-:Y:S06]  /*01d0*/  BAR.SYNC.DEFER_BLOCKING 0x0 ;  /* 0x0000000000007b1d */ /* 0x000fec0000010000 */
.L_x_9:
[----:B------:R-:W-:Y:S01]  /*01e0*/  ISETP.GE.U32.AND P0, PT, R13, UR5, PT ;  /* 0x000000050d007c0c */ /* 0x000fe2000bf06070 */
[----:B------:R-:W-:-:S12]  /*01f0*/  BSSY.RECONVERGENT B0, `(.L_x_7) ;  /* 0x0000010000007945 */ /* 0x000fd80003800200 */
[----:B-1----:R-:W-:Y:S05]  /*0200*/  @P0 BRA `(.L_x_8) ;  /* 0x0000000000380947 */ /* 0x002fea0003800000 */
[----:B0-----:R-:W-:Y:S01]  /*0210*/  IMAD.U32 R4, RZ, RZ, UR5 ;  /* 0x00000005ff047e24 */ /* 0x001fe2000f8e00ff */
[----:B------:R-:W-:Y:S03]  /*0220*/  LDS R2, [R11] ;  /* 0x000000000b027984 */ /* 0x000fe60000000800 */
[C-C-:B------:R-:W-:Y:S01]  /*0230*/  IMAD R3, R4.reuse, 0x4, R11.reuse ;  /* 0x0000000404037824 */ /* 0x140fe200078e020b */
[----:B------:R-:W-:Y:S01]  /*0240*/  LDS R5, [R11+UR6] ;  /* 0x000000060b057984 */ /* 0x000fe20008000800 */
[----:B------:R-:W-:-:S04]  /*0250*/  IMAD R4, R4, 0xc, R11 ;  /* 0x0000000c04047824 */ /* 0x000fc800078e020b */
[----:B------:R-:W0:Y:S04]  /*0260*/  LDS R3, [R3] ;  /* 0x0000000003037984 */ /* 0x000e280000000800 */
[----:B------:R-:W1:Y:S01]  /*0270*/  LDS R7, [R4] ;  /* 0x0000000004077984 */ /* 0x000e620000000800 */
[----:B0-----:R-:W-:-:S04]  /*0280*/  FSETP.GT.AND P0, PT, R3, R2, PT ;  /* 0x000000020300720b */ /* 0x001fc80003f04000 */
[----:B------:R-:W-:-:S04]  /*0290*/  FSEL R2, R3, R2, P0 ;  /* 0x0000000203027208 */ /* 0x000fc80000000000 */
[----:B------:R-:W-:-:S04]  /*02a0*/  FSETP.GT.AND P0, PT, R5, R2, PT ;  /* 0x000000020500720b */ /* 0x000fc80003f04000 */
[----:B------:R-:W-:-:S04]  /*02b0*/  FSEL R2, R5, R2, P0 ;  /* 0x0000000205027208 */ /* 0x000fc80000000000 */
[----:B-1----:R-:W-:-:S04]  /*02c0*/  FSETP.GT.AND P0, PT, R7, R2, PT ;  /* 0x000000020700720b */ /* 0x002fc80003f04000 */
[----:B------:R-:W-:-:S05]  /*02d0*/  FSEL R2, R7, R2, P0 ;  /* 0x0000000207027208 */ /* 0x000fca0000000000 */
[----:B------:R1:W-:Y:S04]  /*02e0*/  STS [R11], R2 ;  /* 0x000000020b007388 */ /* 0x0003e80000000800 */
.L_x_8:
[----:B------:R-:W-:Y:S05]  /*02f0*/  BSYNC.RECONVERGENT B0 ;  /* 0x0000000000007941 */ /* 0x000fea0003800200 */
.L_x_7:
[----:B------:R-:W-:Y:S01]  /*0300*/  BAR.SYNC.DEFER_BLOCKING 0x0 ;  /* 0x0000000000007b1d */ /* 0x000fe20000010000 */
[----:B------:R-:W-:Y:S02]  /*0310*/  UISETP.GT.U32.AND UP0, UPT, UR5, 0x3, UPT ;  /* 0x000000030500788c */ /* 0x000fe4000bf04070 */
[----:B------:R-:W-:-:S04]  /*0320*/  USHF.R.U32.HI UR4, URZ, 0x2, UR5 ;  /* 0x00000002ff047899 */ /* 0x000fc80008011605 */
[----:B------:R-:W-:-:S03]  /*0330*/  USHF.L.U32 UR6, UR4, 0x3, URZ ;  /* 0x0000000304067899 */ /* 0x000fc600080006ff */
[----:B------:R-:W-:Y:S01]  /*0340*/  UMOV UR5, UR4 ;  /* 0x0000000400057c82 */ /* 0x000fe20008000000 */
[----:B------:R-:W-:Y:S08]  /*0350*/  BRA.U UP0, `(.L_x_9) ;  /* 0xfffffffd00a07547 */ /* 0x000ff0000b83ffff */
[----:B------:R-:W-:-:S13]  /*0360*/  ISETP.NE.AND P0, PT, R13, RZ, PT ;  /* 0x000000ff0d00720c */ /* 0x000fda0003f05270 */
[----:B------:R-:W-:Y:S05]  /*0370*/  @P0 EXIT ;  /* 0x000000000000094d */ /* 0x000fea0003800000 */
[----:B------:R-:W2:Y:S01]  /*0380*/  S2UR UR5, SR_CgaCtaId ;  /* 0x00000000000579c3 */ /* 0x000ea20000008800 */
[----:B------:R-:W-:-:S07]  /*0390*/  UMOV UR4, 0x400 ;  /* 0x0000040000047882 */ /* 0x000fce0000000000 */
[----:B01----:R-:W0:Y:S01]  /*03a0*/  LDC.64 R2, c[0x0][0x388] ;  /* 0x0000e200ff027b82 */ /* 0x003e220000000a00 */
[----:B--2---:R-:W-:Y:S01]  /*03b0*/  ULEA UR4, UR5, UR4, 0x18 ;  /* 0x0000000405047291 */ /* 0x004fe2000f8ec0ff */
[----:B0-----:R-:W-:-:S08]  /*03c0*/  IMAD.WIDE.U32 R2, R0, 0x4, R2 ;  /* 0x0000000400027825 */ /* 0x001fd000078e0002 */
[----:B------:R-:W0:Y:S04]  /*03d0*/  LDS R5, [UR4] ;  /* 0x00000004ff057984 */ /* 0x000e280008000800 */
[----:B0-----:R-:W-:Y:S01]  /*03e0*/  STG.E desc[UR8][R2.64], R5 ;  /* 0x0000000502007986 */ /* 0x001fe2000c101908 */
[----:B------:R-:W-:Y:S05]  /*03f0*/  EXIT ;  /* 0x000000000000794d */ /* 0x000fea0003800000 */
.L_x_10:
        /* <DEDUP_REMOVED lines=16> */
.L_x_12:


//--------------------- .nv.shared._ZN4QUIC17k_find_simple_maxEPfiS0_ --------------------------
	.section	.nv.shared._ZN4QUIC17k_find_simple_maxEPfiS0_,"aw",@nobits
	.sectionflags	@""
	.align	16
	.zero		1024


//--------------------- .nv.shared.reserved.0     --------------------------
	.section	.nv.shared.reserved.0,"aw",@nobits
	.weak		__nv_reservedSMEM_offset_0_alias
	.size		__nv_reservedSMEM_offset_0_alias, 0, 64
	.other		__nv_reservedSMEM_offset_0_alias,@"STO_CUDA_RESERVED_SHARED STV_DEFAULT"
__nv_reservedSMEM_offset_0_alias:
	.zero		0
	.zero		64


//--------------------- .nv.shared._ZN4QUIC5k_maxEPfS0_ --------------------------
	.section	.nv.shared._ZN4QUIC5k_maxEPfS0_,"aw",@nobits
	.sectionflags	@""
	.align	16
	.zero		1024


//--------------------- .nv.constant0._ZN4QUIC17k_find_simple_maxEPfiS0_ --------------------------
	.section	.nv.constant0._ZN4QUIC17k_find_simple_maxEPfiS0_,"a",@progbits
	.sectionflags	@""
	.align	4
.nv.constant0._ZN4QUIC17k_find_simple_maxEPfiS0_:
	.zero		920


//--------------------- .nv.constant0._ZN4QUIC5k_maxEPfS0_ --------------------------
	.section	.nv.constant0._ZN4QUIC5k_maxEPfS0_,"a",@progbits
	.sectionflags	@""
	.align	4
.nv.constant0._ZN4QUIC5k_maxEPfS0_:
	.zero		912


//--------------------- SYMBOLS --------------------------

	.type		.nv.reservedSmem.offset0,@object
	.size		.nv.reservedSmem.offset0,0x4
	.type		.nv.reservedSmem.cap,@object
	.size		.nv.reservedSmem.cap,0x4
